	.headerflags	@"EF_CUDA_TEXMODE_UNIFIED EF_CUDA_64BIT_ADDRESS EF_CUDA_SM80 EF_CUDA_VIRTUAL_SM(EF_CUDA_SM80)"
	.elftype	@"ET_EXEC"


//--------------------- .nv.info                  --------------------------
	.section	.nv.info,"",@"SHT_CUDA_INFO"
	.align	4


	//----- nvinfo : EIATTR_REGCOUNT
	.align		4
        /*0000*/ 	.byte	0x04, 0x2f
        /*0002*/ 	.short	(.L_1 - .L_0)
	.align		4
.L_0:
        /*0004*/ 	.word	index@(triton_)
        /*0008*/ 	.word	0x0000000a


	//----- nvinfo : EIATTR_MIN_STACK_SIZE
	.align		4
.L_1:
        /*000c*/ 	.byte	0x04, 0x12
        /*000e*/ 	.short	(.L_3 - .L_2)
	.align		4
.L_2:
        /*0010*/ 	.word	index@(triton_)
        /*0014*/ 	.word	0x00000000


	//----- nvinfo : EIATTR_FRAME_SIZE
	.align		4
.L_3:
        /*0018*/ 	.byte	0x04, 0x11
        /*001a*/ 	.short	(.L_5 - .L_4)
	.align		4
.L_4:
        /*001c*/ 	.word	index@(triton_)
        /*0020*/ 	.word	0x00000000


	//----- nvinfo : EIATTR_MIN_STACK_SIZE
	.align		4
.L_5:
        /*0024*/ 	.byte	0x04, 0x12
        /*0026*/ 	.short	(.L_7 - .L_6)
	.align		4
.L_6:
        /*0028*/ 	.word	index@(triton_)
        /*002c*/ 	.word	0x00000000
.L_7:


//--------------------- .nv.info.triton_          --------------------------
	.section	.nv.info.triton_,"",@"SHT_CUDA_INFO"
	.sectionflags	@""
	.align	4


	//----- nvinfo : EIATTR_CUDA_API_VERSION
	.align		4
        /*0000*/ 	.byte	0x04, 0x37
        /*0002*/ 	.short	(.L_9 - .L_8)
.L_8:
        /*0004*/ 	.word	0x0000007c


	//----- nvinfo : EIATTR_SW2861232_WAR
	.align		4
.L_9:
        /*0008*/ 	.byte	0x01, 0x35
	.zero		2


	//----- nvinfo : EIATTR_PARAM_CBANK
	.align		4
        /*000c*/ 	.byte	0x04, 0x0a
        /*000e*/ 	.short	(.L_11 - .L_10)
	.align		4
.L_10:
        /*0010*/ 	.word	index@(.nv.constant0.triton_)
        /*0014*/ 	.short	0x0160
        /*0016*/ 	.short	0x0014


	//----- nvinfo : EIATTR_CBANK_PARAM_SIZE
	.align		4
.L_11:
        /*0018*/ 	.byte	0x03, 0x19
        /*001a*/ 	.short	0x0014


	//----- nvinfo : EIATTR_KPARAM_INFO
	.align		4
        /*001c*/ 	.byte	0x04, 0x17
        /*001e*/ 	.short	(.L_13 - .L_12)
.L_12:
        /*0020*/ 	.word	0x00000000
        /*0024*/ 	.short	0x0002
        /*0026*/ 	.short	0x0010
        /*0028*/ 	.byte	0x00, 0xf0, 0x11, 0x00


	//----- nvinfo : EIATTR_KPARAM_INFO
	.align		4
.L_13:
        /*002c*/ 	.byte	0x04, 0x17
        /*002e*/ 	.short	(.L_15 - .L_14)
.L_14:
        /*0030*/ 	.word	0x00000000
        /*0034*/ 	.short	0x0001
        /*0036*/ 	.short	0x0008
        /*0038*/ 	.byte	0x00, 0xf0, 0x21, 0x00


	//----- nvinfo : EIATTR_KPARAM_INFO
	.align		4
.L_15:
        /*003c*/ 	.byte	0x04, 0x17
        /*003e*/ 	.short	(.L_17 - .L_16)
.L_16:
        /*0040*/ 	.word	0x00000000
        /*0044*/ 	.short	0x0000
        /*0046*/ 	.short	0x0000
        /*0048*/ 	.byte	0x00, 0xf0, 0x21, 0x00


	//----- nvinfo : EIATTR_MAXREG_COUNT
	.align		4
.L_17:
        /*004c*/ 	.byte	0x03, 0x1b
        /*004e*/ 	.short	0x00ff


	//----- nvinfo : EIATTR_EXIT_INSTR_OFFSETS
	.align		4
        /*0050*/ 	.byte	0x04, 0x1c
        /*0052*/ 	.short	(.L_19 - .L_18)


	//   ....[0]....
.L_18:
        /*0054*/ 	.word	0x00000160


	//----- nvinfo : EIATTR_MAX_THREADS
	.align		4
.L_19:
        /*0058*/ 	.byte	0x04, 0x05
        /*005a*/ 	.short	(.L_21 - .L_20)
.L_20:
        /*005c*/ 	.word	0x00000100
        /*0060*/ 	.word	0x00000001
        /*0064*/ 	.word	0x00000001
.L_21:


//--------------------- .nv.callgraph             --------------------------
	.section	.nv.callgraph,"",@"SHT_CUDA_CALLGRAPH"
	.align	4
	.sectionentsize	8
	.align		4
        /*0000*/ 	.word	0x00000000
	.align		4
        /*0004*/ 	.word	0xffffffff
	.align		4
        /*0008*/ 	.word	0x00000000
	.align		4
        /*000c*/ 	.word	0xfffffffe
	.align		4
        /*0010*/ 	.word	0x00000000
	.align		4
        /*0014*/ 	.word	0xfffffffd
	.align		4
        /*0018*/ 	.word	0x00000000
	.align		4
        /*001c*/ 	.word	0xfffffffc


//--------------------- .nv.rel.action            --------------------------
	.section	.nv.rel.action,"",@"SHT_CUDA_RELOCINFO"
	.align	8
	.sectionentsize	8
        /*0000*/ 	.byte	0x73, 0x00, 0x00, 0x00, 0x00, 0x00, 0x00, 0x00, 0x00, 0x00, 0x00, 0x11, 0x25, 0x00, 0x05, 0x36


//--------------------- .nv.constant0.triton_     --------------------------
	.section	.nv.constant0.triton_,"a",@progbits
	.sectionflags	@""
	.align	4
.nv.constant0.triton_:
	.zero		372


//--------------------- .text.triton_             --------------------------
	.section	.text.triton_,"ax",@progbits
	.sectioninfo	@"SHI_REGISTERS=10"
	.align	128
        .global         triton_
        .type           triton_,@function
        .size           triton_,(.L_x_1 - triton_)
        .other          triton_,@"STO_CUDA_ENTRY STV_DEFAULT"
triton_:
.text.triton_:
[----:B------:R-:W-:Y:S02]  /*0000*/  IMAD.MOV.U32 R1, RZ, RZ, c[0x0][0x28] ;  /* 0x00000a00ff017624 */ /* 0x000fe400078e00ff */
[----:B------:R-:W0:Y:S01]  /*0010*/  S2R R0, SR_TID.X ;  /* 0x0000000000007919 */ /* 0x000e220000002100 */
[----:B------:R-:W-:-:S03]  /*0020*/  ULDC.64 UR4, c[0x0][0x118] ;  /* 0x0000460000047ab9 */ /* 0x000fc60000000a00 */
[----:B------:R-:W1:Y:S01]  /*0030*/  S2R R5, SR_CTAID.X ;  /* 0x0000000000057919 */ /* 0x000e620000002500 */
[----:B0-----:R-:W-:Y:S01]  /*0040*/  IMAD.SHL.U32 R0, R0, 0x2, RZ ;  /* 0x0000000200007824 */ /* 0x001fe200078e00ff */
[----:B-1----:R-:W-:-:S04]  /*0050*/  SHF.R.S32.HI R3, RZ, 0x16, R5 ;  /* 0x00000016ff037819 */ /* 0x002fc80000011405 */
[----:B------:R-:W-:Y:S02]  /*0060*/  LOP3.LUT R0, R0, 0x1fe, RZ, 0xc0, !PT ;  /* 0x000001fe00007812 */ /* 0x000fe400078ec0ff */
[----:B------:R-:W-:-:S03]  /*0070*/  SGXT R3, R3, 0x1 ;  /* 0x000000010303781a */ /* 0x000fc60000000200 */
[----:B------:R-:W-:-:S05]  /*0080*/  IMAD R0, R5, 0x200, R0 ;  /* 0x0000020005007824 */ /* 0x000fca00078e0200 */
[CC--:B------:R-:W-:Y:S02]  /*0090*/  LEA.HI R2, R3.reuse, R0.reuse, RZ, 0x6 ;  /* 0x0000000003027211 */ /* 0x0c0fe400078f30ff */
[----:B------:R-:W-:Y:S02]  /*00a0*/  LEA.HI R4, R3, R0, RZ, 0x8 ;  /* 0x0000000003047211 */ /* 0x000fe400078f40ff */
[----:B------:R-:W-:Y:S01]  /*00b0*/  LOP3.LUT R3, R2, 0xffffffc0, RZ, 0xc0, !PT ;  /* 0xffffffc002037812 */ /* 0x000fe200078ec0ff */
[----:B------:R-:W-:Y:S01]  /*00c0*/  IMAD.MOV.U32 R2, RZ, RZ, 0x4 ;  /* 0x00000004ff027424 */ /* 0x000fe200078e00ff */
[----:B------:R-:W-:Y:S02]  /*00d0*/  SHF.R.S32.HI R4, RZ, 0x8, R4 ;  /* 0x00000008ff047819 */ /* 0x000fe40000011404 */
[----:B------:R-:W-:-:S05]  /*00e0*/  IADD3 R3, R0, -R3, RZ ;  /* 0x8000000300037210 */ /* 0x000fca0007ffe0ff */
[----:B------:R-:W-:-:S04]  /*00f0*/  IMAD R3, R4, 0x40, R3 ;  /* 0x0000004004037824 */ /* 0x000fc800078e0203 */
[----:B------:R-:W-:-:S06]  /*0100*/  IMAD.WIDE R2, R3, R2, c[0x0][0x160] ;  /* 0x0000580003027625 */ /* 0x000fcc00078e0202 */
[----:B------:R-:W2:Y:S01]  /*0110*/  LDG.E.EL.64 R2, [R2.64] ;  /* 0x0000000402027981 */ /* 0x000ea2000c2e1b00 */
[----:B------:R-:W-:-:S10]  /*0120*/  HFMA2.MMA R5, -RZ, RZ, 0, 1.1920928955078125e-07 ;  /* 0x00000002ff057435 */ /* 0x000fd400000001ff */
[----:B------:R-:W-:Y:S01]  /*0130*/  IMAD.WIDE R4, R0, R5, c[0x0][0x168] ;  /* 0x00005a0000047625 */ /* 0x000fe200078e0205 */
[----:B--2---:R-:W-:-:S05]  /*0140*/  F2FP.BF16.PACK_AB R7, R3, R2 ;  /* 0x000000020307723e */ /* 0x004fca00000010ff */
[----:B------:R-:W-:Y:S01]  /*0150*/  STG.E [R4.64], R7 ;  /* 0x0000000704007986 */ /* 0x000fe2000c101904 */
[----:B------:R-:W-:Y:S05]  /*0160*/  EXIT ;  /* 0x000000000000794d */ /* 0x000fea0003800000 */
.L_x_0:
[----:B------:R-:W-:-:S00]  /*0170*/  BRA `(.L_x_0) ;  /* 0xfffffff000007947 */ /* 0x000fc0000383ffff */
[----:B------:R-:W-:-:S00]  /*0180*/  NOP ;  /* 0x0000000000007918 */ /* 0x000fc00000000000 */
[----:B------:R-:W-:-:S00]  /*0190*/  NOP ;  /* 0x0000000000007918 */ /* 0x000fc00000000000 */
[----:B------:R-:W-:-:S00]  /*01a0*/  NOP ;  /* 0x0000000000007918 */ /* 0x000fc00000000000 */
[----:B------:R-:W-:-:S00]  /*01b0*/  NOP ;  /* 0x0000000000007918 */ /* 0x000fc00000000000 */
[----:B------:R-:W-:-:S00]  /*01c0*/  NOP ;  /* 0x0000000000007918 */ /* 0x000fc00000000000 */
[----:B------:R-:W-:-:S00]  /*01d0*/  NOP ;  /* 0x0000000000007918 */ /* 0x000fc00000000000 */
[----:B------:R-:W-:-:S00]  /*01e0*/  NOP ;  /* 0x0000000000007918 */ /* 0x000fc00000000000 */
[----:B------:R-:W-:-:S00]  /*01f0*/  NOP ;  /* 0x0000000000007918 */ /* 0x000fc00000000000 */
.L_x_1:
